//
// Generated by NVIDIA NVVM Compiler
//
// Compiler Build ID: CL-36424714
// Cuda compilation tools, release 13.0, V13.0.88
// Based on NVVM 20.0.0
//

.version 9.0
.target sm_100
.address_size 64

	// .globl	_Z16__print_kernel__v
.extern .func  (.param .b32 func_retval0) vprintf
(
	.param .b64 vprintf_param_0,
	.param .b64 vprintf_param_1
)
;
.global .align 1 .b8 $str[25] = {71, 80, 85, 32, 115, 97, 121, 115, 44, 32, 72, 101, 108, 108, 111, 32, 119, 111, 114, 108, 100, 33, 32, 10};

.visible .entry _Z16__print_kernel__v()
{
	.reg .b32 	%r<3>;
	.reg .b64 	%rd<3>;

	mov.u64 	%rd1, $str;
	cvta.global.u64 	%rd2, %rd1;
	{ // callseq 0, 0
	.param .b64 param0;
	st.param.b64 	[param0], %rd2;
	.param .b64 param1;
	st.param.b64 	[param1], 0;
	.param .b32 retval0;
	call.uni (retval0), 
	vprintf, 
	(
	param0, 
	param1
	);
	ld.param.b32 	%r1, [retval0];
	} // callseq 0
	ret;

}


// ===== COMPILED SASS (sm_100) =====

	.target	sm_100

	.elftype	@"ET_EXEC"


//--------------------- .note.nv.tkinfo           --------------------------
	.section	.note.nv.tkinfo,"",@"SHT_NOTE"
	.sectionflags	@"SHF_NOTE_NV_TKINFO"
	.tkinfo
        /*0018*/ 	.word	0x00000002
        /*0030*/ 	.string	""
        /*0030*/ 	.string	"ptxas"
        /*0030*/ 	.string	"Cuda compilation tools, release 13.0, V13.0.88"
        /*0030*/ 	.string	"Build cuda_13.0.r13.0/compiler.36424714_0"
        /*0030*/ 	.string	"-arch sm_100 -m 64 "



//--------------------- .note.nv.cuinfo           --------------------------
	.section	.note.nv.cuinfo,"",@"SHT_NOTE"
	.sectionflags	@"SHF_NOTE_NV_CUINFO"
        /*0018*/ 	.short	0x0002
        /*001a*/ 	.short	0x0064
        /*001c*/ 	.short	0x0082
	.zero		2


//--------------------- .nv.info                  --------------------------
	.section	.nv.info,"",@"SHT_CUDA_INFO"
	.align	4


	//----- nvinfo : EIATTR_REGCOUNT
	.align		4
        /*0000*/ 	.byte	0x04, 0x2f
        /*0002*/ 	.short	(.L_2 - .L_1)
	.align		4
.L_1:
        /*0004*/ 	.word	index@(_Z16__print_kernel__v)
        /*0008*/ 	.word	0x00000018


	//----- nvinfo : EIATTR_FRAME_SIZE
	.align		4
.L_2:
        /*000c*/ 	.byte	0x04, 0x11
        /*000e*/ 	.short	(.L_4 - .L_3)
	.align		4
.L_3:
        /*0010*/ 	.word	index@(_Z16__print_kernel__v)
        /*0014*/ 	.word	0x00000000


	//----- nvinfo : EIATTR_MIN_STACK_SIZE
	.align		4
.L_4:
        /*0018*/ 	.byte	0x04, 0x12
        /*001a*/ 	.short	(.L_6 - .L_5)
	.align		4
.L_5:
        /*001c*/ 	.word	index@(_Z16__print_kernel__v)
        /*0020*/ 	.word	0x00000000
.L_6:


//--------------------- .nv.compat                --------------------------
	.section	.nv.compat,"",@"SHT_CUDA_COMPAT_INFO"
	.align	4
        /*0000*/ 	.byte	0x02, 0x09, 0x00, 0x00, 0x02, 0x02, 0x01, 0x00, 0x02, 0x05, 0x05, 0x00, 0x03, 0x07, 0x01, 0x01
        /*0010*/ 	.byte	0x02, 0x03, 0x00, 0x00, 0x02, 0x06, 0x01, 0x00, 0x04, 0x0b, 0x08, 0x00, 0x09, 0x00, 0x00, 0x00
        /*0020*/ 	.byte	0x00, 0x00, 0x00, 0x00


//--------------------- .nv.info._Z16__print_kernel__v --------------------------
	.section	.nv.info._Z16__print_kernel__v,"",@"SHT_CUDA_INFO"
	.sectionflags	@""
	.align	4


	//----- nvinfo : EIATTR_CUDA_API_VERSION
	.align		4
        /*0000*/ 	.byte	0x04, 0x37
        /*0002*/ 	.short	(.L_8 - .L_7)
.L_7:
        /*0004*/ 	.word	0x00000082


	//----- nvinfo : EIATTR_SPARSE_MMA_MASK
	.align		4
.L_8:
        /*0008*/ 	.byte	0x03, 0x50
        /*000a*/ 	.short	0x0000


	//----- nvinfo : EIATTR_MAXREG_COUNT
	.align		4
        /*000c*/ 	.byte	0x03, 0x1b
        /*000e*/ 	.short	0x00ff


	//----- nvinfo : EIATTR_EXTERNS
	.align		4
        /*0010*/ 	.byte	0x04, 0x0f
        /*0012*/ 	.short	(.L_10 - .L_9)


	//   ....[0]....
	.align		4
.L_9:
        /*0014*/ 	.word	index@(vprintf)


	//----- nvinfo : EIATTR_MERCURY_ISA_VERSION
	.align		4
.L_10:
        /*0018*/ 	.byte	0x03, 0x5f
        /*001a*/ 	.short	0x0101


	//----- nvinfo : EIATTR_VRC_CTA_INIT_COUNT
	.align		4
        /*001c*/ 	.byte	0x02, 0x4a
	.zero		1
	.zero		1


	//----- nvinfo : EIATTR_SYSCALL_OFFSETS
	.align		4
        /*0020*/ 	.byte	0x04, 0x46
        /*0022*/ 	.short	(.L_12 - .L_11)


	//   ....[0]....
.L_11:
        /*0024*/ 	.word	0x00000080


	//----- nvinfo : EIATTR_EXIT_INSTR_OFFSETS
	.align		4
.L_12:
        /*0028*/ 	.byte	0x04, 0x1c
        /*002a*/ 	.short	(.L_14 - .L_13)


	//   ....[0]....
.L_13:
        /*002c*/ 	.word	0x00000090


	//----- nvinfo : EIATTR_SW_WAR
	.align		4
.L_14:
        /*0030*/ 	.byte	0x04, 0x36
        /*0032*/ 	.short	(.L_16 - .L_15)
.L_15:
        /*0034*/ 	.word	0x00000008
.L_16:


//--------------------- .nv.callgraph             --------------------------
	.section	.nv.callgraph,"",@"SHT_CUDA_CALLGRAPH"
	.align	4
	.sectionentsize	8
	.align		4
        /*0000*/ 	.word	0x00000000
	.align		4
        /*0004*/ 	.word	0xffffffff
	.align		4
        /*0008*/ 	.word	index@(_Z16__print_kernel__v)
	.align		4
        /*000c*/ 	.word	index@(vprintf)
	.align		4
        /*0010*/ 	.word	0x00000000
	.align		4
        /*0014*/ 	.word	0xfffffffe
	.align		4
        /*0018*/ 	.word	0x00000000
	.align		4
        /*001c*/ 	.word	0xfffffffd
	.align		4
        /*0020*/ 	.word	0x00000000
	.align		4
        /*0024*/ 	.word	0xfffffffc


//--------------------- .nv.constant4             --------------------------
	.section	.nv.constant4,"a",@progbits
	.align	8
	.align		8
.nv.constant4:
        /*0000*/ 	.dword	vprintf
	.align		8
        /*0008*/ 	.dword	$str


//--------------------- .text._Z16__print_kernel__v --------------------------
	.section	.text._Z16__print_kernel__v,"ax",@progbits
	.align	128
        .global         _Z16__print_kernel__v
        .type           _Z16__print_kernel__v,@function
        .size           _Z16__print_kernel__v,(.L_x_2 - _Z16__print_kernel__v)
        .other          _Z16__print_kernel__v,@"STO_CUDA_ENTRY STV_DEFAULT"
_Z16__print_kernel__v:
.text._Z16__print_kernel__v:
[----:B------:R-:W0:Y:S01]  /*0000*/  LDC R1, c[0x0][0x37c] ;  /* 0x0000df00ff017b82 */ /* 0x000e220000000800 */
[----:B------:R-:W-:Y:S01]  /*0010*/  MOV R0, 0x0 ;  /* 0x0000000000007802 */ /* 0x000fe20000000f00 */
[----:B------:R-:W1:Y:S01]  /*0020*/  LDCU.64 UR4, c[0x4][0x8] ;  /* 0x01000100ff0477ac */ /* 0x000e620008000a00 */
[----:B------:R-:W-:-:S05]  /*0030*/  CS2R R6, SRZ ;  /* 0x0000000000067805 */ /* 0x000fca000001ff00 */
[----:B------:R2:W3:Y:S01]  /*0040*/  LDC.64 R2, c[0x4][R0] ;  /* 0x0100000000027b82 */ /* 0x0004e20000000a00 */
[----:B-1----:R-:W-:Y:S02]  /*0050*/  IMAD.U32 R4, RZ, RZ, UR4 ;  /* 0x00000004ff047e24 */ /* 0x002fe4000f8e00ff */
[----:B--2---:R-:W-:-:S07]  /*0060*/  IMAD.U32 R5, RZ, RZ, UR5 ;  /* 0x00000005ff057e24 */ /* 0x004fce000f8e00ff */
[----:B------:R-:W-:-:S07]  /*0070*/  LEPC R20, `(.L_x_0) ;  /* 0x000000001014794e */ /* 0x000fce0000000000 */
[----:B0--3--:R-:W-:Y:S05]  /*0080*/  CALL.ABS.NOINC R2 ;  /* 0x0000000002007343 */ /* 0x009fea0003c00000 */
.L_x_0:
[----:B------:R-:W-:Y:S05]  /*0090*/  EXIT ;  /* 0x000000000000794d */ /* 0x000fea0003800000 */
.L_x_1:
[----:B------:R-:W-:-:S00]  /*00a0*/  BRA `(.L_x_1) ;  /* 0xfffffffc00fc7947 */ /* 0x000fc0000383ffff */
[----:B------:R-:W-:-:S00]  /*00b0*/  NOP ;  /* 0x0000000000007918 */ /* 0x000fc00000000000 */
        /* <DEDUP_REMOVED lines=12> */
.L_x_2:


//--------------------- .nv.global.init           --------------------------
	.section	.nv.global.init,"aw",@progbits
.nv.global.init:
	.type		$str,@object
	.size		$str,(.L_0 - $str)
$str:
        /*0000*/ 	.byte	0x47, 0x50, 0x55, 0x20, 0x73, 0x61, 0x79, 0x73, 0x2c, 0x20, 0x48, 0x65, 0x6c, 0x6c, 0x6f, 0x20
        /*0010*/ 	.byte	0x77, 0x6f, 0x72, 0x6c, 0x64, 0x21, 0x20, 0x0a, 0x00
.L_0:


//--------------------- .nv.shared.reserved.0     --------------------------
	.section	.nv.shared.reserved.0,"aw",@nobits
	.weak		__nv_reservedSMEM_offset_0_alias
	.size		__nv_reservedSMEM_offset_0_alias, 0, 64
	.other		__nv_reservedSMEM_offset_0_alias,@"STO_CUDA_RESERVED_SHARED STV_DEFAULT"
__nv_reservedSMEM_offset_0_alias:
	.zero		0
	.zero		64


//--------------------- .nv.constant0._Z16__print_kernel__v --------------------------
	.section	.nv.constant0._Z16__print_kernel__v,"a",@progbits
	.sectionflags	@""
	.align	4
.nv.constant0._Z16__print_kernel__v:
	.zero		896


//--------------------- SYMBOLS --------------------------

	.type		.nv.reservedSmem.offset0,@object
	.size		.nv.reservedSmem.offset0,0x4
	.type		vprintf,@function
